//
// Generated by NVIDIA NVVM Compiler
//
// Compiler Build ID: CL-36424714
// Cuda compilation tools, release 13.0, V13.0.88
// Based on NVVM 20.0.0
//

.version 9.0
.target sm_100
.address_size 64

	// .globl	_Z10convKernelPKjPjii
.const .align 4 .b8 d_kernel[196];
// _ZZ10convKernelPKjPjiiE4tile has been demoted

.visible .entry _Z10convKernelPKjPjii(
	.param .u64 .ptr .align 1 _Z10convKernelPKjPjii_param_0,
	.param .u64 .ptr .align 1 _Z10convKernelPKjPjii_param_1,
	.param .u32 _Z10convKernelPKjPjii_param_2,
	.param .u32 _Z10convKernelPKjPjii_param_3
)
{
	.reg .pred 	%p<30>;
	.reg .b32 	%r<155>;
	.reg .b32 	%f<73>;
	.reg .b64 	%rd<37>;
	// demoted variable
	.shared .align 4 .b8 _ZZ10convKernelPKjPjiiE4tile[1936];
	ld.param.u64 	%rd3, [_Z10convKernelPKjPjii_param_0];
	ld.param.u64 	%rd2, [_Z10convKernelPKjPjii_param_1];
	ld.param.u32 	%r51, [_Z10convKernelPKjPjii_param_2];
	ld.param.u32 	%r52, [_Z10convKernelPKjPjii_param_3];
	cvta.to.global.u64 	%rd1, %rd3;
	mov.u32 	%r1, %tid.x;
	mov.u32 	%r2, %tid.y;
	mov.u32 	%r53, %ctaid.x;
	shl.b32 	%r54, %r53, 4;
	add.s32 	%r3, %r54, %r1;
	mov.u32 	%r55, %ctaid.y;
	shl.b32 	%r56, %r55, 4;
	add.s32 	%r4, %r56, %r2;
	shr.u32 	%r57, %r52, 31;
	add.s32 	%r58, %r52, %r57;
	shr.s32 	%r5, %r58, 1;
	setp.lt.s32 	%p1, %r4, %r51;
	add.s32 	%r6, %r51, -1;
	selp.b32 	%r59, %r4, %r6, %p1;
	mul.lo.s32 	%r7, %r59, %r51;
	setp.lt.s32 	%p2, %r3, 0;
	setp.lt.s32 	%p3, %r3, %r51;
	selp.b32 	%r60, %r3, %r6, %p3;
	selp.b32 	%r8, 0, %r60, %p2;
	add.s32 	%r61, %r7, %r8;
	mul.wide.s32 	%rd4, %r61, 4;
	add.s64 	%rd5, %rd1, %rd4;
	ld.global.u32 	%r62, [%rd5];
	mov.u32 	%r63, _ZZ10convKernelPKjPjiiE4tile;
	mad.lo.s32 	%r9, %r2, 88, %r63;
	shl.b32 	%r64, %r1, 2;
	add.s32 	%r65, %r9, %r64;
	add.s32 	%r10, %r65, 264;
	st.shared.u32 	[%r65+276], %r62;
	setp.gt.u32 	%p4, %r1, 2;
	@%p4 bra 	$L__BB0_2;
	add.s32 	%r66, %r3, -3;
	setp.lt.s32 	%p5, %r3, 3;
	setp.lt.s32 	%p6, %r66, %r51;
	selp.b32 	%r67, %r66, %r6, %p6;
	selp.b32 	%r68, 0, %r67, %p5;
	add.s32 	%r69, %r7, %r68;
	mul.wide.s32 	%rd6, %r69, 4;
	add.s64 	%rd7, %rd1, %rd6;
	ld.global.u32 	%r70, [%rd7];
	st.shared.u32 	[%r10], %r70;
	add.s32 	%r71, %r3, 16;
	setp.lt.s32 	%p7, %r3, -16;
	setp.lt.s32 	%p8, %r71, %r51;
	selp.b32 	%r72, %r71, %r6, %p8;
	selp.b32 	%r73, 0, %r72, %p7;
	add.s32 	%r74, %r7, %r73;
	mul.wide.s32 	%rd8, %r74, 4;
	add.s64 	%rd9, %rd1, %rd8;
	ld.global.u32 	%r75, [%rd9];
	st.shared.u32 	[%r10+76], %r75;
$L__BB0_2:
	setp.gt.u32 	%p9, %r2, 2;
	@%p9 bra 	$L__BB0_5;
	setp.gt.u32 	%p10, %r1, 2;
	add.s32 	%r76, %r4, -3;
	setp.lt.u32 	%p11, %r4, 3;
	setp.lt.s32 	%p12, %r76, %r51;
	selp.b32 	%r77, %r76, %r6, %p12;
	selp.b32 	%r78, 0, %r77, %p11;
	mul.lo.s32 	%r11, %r78, %r51;
	add.s32 	%r79, %r11, %r8;
	mul.wide.s32 	%rd10, %r79, 4;
	add.s64 	%rd11, %rd1, %rd10;
	ld.global.u32 	%r80, [%rd11];
	st.shared.u32 	[%r10+-252], %r80;
	add.s32 	%r81, %r4, 16;
	setp.lt.s32 	%p13, %r81, %r51;
	selp.b32 	%r82, %r81, %r6, %p13;
	mul.lo.s32 	%r12, %r82, %r51;
	add.s32 	%r83, %r12, %r8;
	mul.wide.s32 	%rd12, %r83, 4;
	add.s64 	%rd13, %rd1, %rd12;
	ld.global.u32 	%r84, [%rd13];
	st.shared.u32 	[%r10+1420], %r84;
	@%p10 bra 	$L__BB0_5;
	add.s32 	%r85, %r3, -3;
	setp.lt.s32 	%p14, %r3, 3;
	setp.lt.s32 	%p15, %r85, %r51;
	selp.b32 	%r86, %r85, %r6, %p15;
	selp.b32 	%r87, 0, %r86, %p14;
	add.s32 	%r88, %r11, %r87;
	mul.wide.s32 	%rd14, %r88, 4;
	add.s64 	%rd15, %rd1, %rd14;
	ld.global.u32 	%r89, [%rd15];
	st.shared.u32 	[%r10+-264], %r89;
	add.s32 	%r90, %r3, 16;
	setp.lt.s32 	%p16, %r3, -16;
	setp.lt.s32 	%p17, %r90, %r51;
	selp.b32 	%r91, %r90, %r6, %p17;
	selp.b32 	%r92, 0, %r91, %p16;
	add.s32 	%r93, %r11, %r92;
	mul.wide.s32 	%rd16, %r93, 4;
	add.s64 	%rd17, %rd1, %rd16;
	ld.global.u32 	%r94, [%rd17];
	st.shared.u32 	[%r10+-188], %r94;
	add.s32 	%r95, %r12, %r87;
	mul.wide.s32 	%rd18, %r95, 4;
	add.s64 	%rd19, %rd1, %rd18;
	ld.global.u32 	%r96, [%rd19];
	st.shared.u32 	[%r10+1408], %r96;
	add.s32 	%r97, %r12, %r92;
	mul.wide.s32 	%rd20, %r97, 4;
	add.s64 	%rd21, %rd1, %rd20;
	ld.global.u32 	%r98, [%rd21];
	st.shared.u32 	[%r10+1484], %r98;
$L__BB0_5:
	bar.sync 	0;
	max.s32 	%r99, %r3, %r4;
	setp.ge.s32 	%p18, %r99, %r51;
	@%p18 bra 	$L__BB0_21;
	neg.s32 	%r13, %r5;
	setp.lt.s32 	%p19, %r52, -1;
	mov.f32 	%f71, 0f00000000;
	@%p19 bra 	$L__BB0_20;
	abs.s32 	%r14, %r5;
	add.s32 	%r15, %r5, %r14;
	add.s32 	%r101, %r15, 1;
	and.b32  	%r16, %r101, 7;
	add.s32 	%r17, %r16, -1;
	and.b32  	%r18, %r101, 3;
	and.b32  	%r19, %r15, 1;
	and.b32  	%r102, %r101, -8;
	neg.s32 	%r20, %r102;
	mad.lo.s32 	%r104, %r2, 88, %r64;
	shl.b32 	%r105, %r5, 2;
	sub.s32 	%r106, %r104, %r105;
	add.s32 	%r108, %r106, %r63;
	add.s32 	%r21, %r108, 304;
	mov.f32 	%f71, 0f00000000;
	mov.b32 	%r154, 0;
	mov.u64 	%rd32, d_kernel;
	mov.u32 	%r139, %r13;
$L__BB0_8:
	mov.u32 	%r22, %r139;
	setp.lt.u32 	%p20, %r15, 7;
	mul.lo.s32 	%r24, %r22, 88;
	mov.u32 	%r146, %r13;
	@%p20 bra 	$L__BB0_11;
	add.s32 	%r141, %r21, %r24;
	mov.u32 	%r142, %r20;
	mov.u32 	%r146, %r13;
$L__BB0_10:
	.pragma "nounroll";
	mul.wide.s32 	%rd22, %r154, 4;
	add.s64 	%rd24, %rd32, %rd22;
	ld.shared.u32 	%r110, [%r141+-28];
	cvt.rn.f32.u32 	%f18, %r110;
	ld.const.f32 	%f19, [%rd24];
	fma.rn.f32 	%f20, %f19, %f18, %f71;
	ld.shared.u32 	%r111, [%r141+-24];
	cvt.rn.f32.u32 	%f21, %r111;
	ld.const.f32 	%f22, [%rd24+4];
	fma.rn.f32 	%f23, %f22, %f21, %f20;
	ld.shared.u32 	%r112, [%r141+-20];
	cvt.rn.f32.u32 	%f24, %r112;
	ld.const.f32 	%f25, [%rd24+8];
	fma.rn.f32 	%f26, %f25, %f24, %f23;
	ld.shared.u32 	%r113, [%r141+-16];
	cvt.rn.f32.u32 	%f27, %r113;
	ld.const.f32 	%f28, [%rd24+12];
	fma.rn.f32 	%f29, %f28, %f27, %f26;
	ld.shared.u32 	%r114, [%r141+-12];
	cvt.rn.f32.u32 	%f30, %r114;
	ld.const.f32 	%f31, [%rd24+16];
	fma.rn.f32 	%f32, %f31, %f30, %f29;
	ld.shared.u32 	%r115, [%r141+-8];
	cvt.rn.f32.u32 	%f33, %r115;
	ld.const.f32 	%f34, [%rd24+20];
	fma.rn.f32 	%f35, %f34, %f33, %f32;
	ld.shared.u32 	%r116, [%r141+-4];
	cvt.rn.f32.u32 	%f36, %r116;
	ld.const.f32 	%f37, [%rd24+24];
	fma.rn.f32 	%f38, %f37, %f36, %f35;
	ld.shared.u32 	%r117, [%r141];
	cvt.rn.f32.u32 	%f39, %r117;
	add.s32 	%r154, %r154, 8;
	ld.const.f32 	%f40, [%rd24+28];
	fma.rn.f32 	%f71, %f40, %f39, %f38;
	add.s32 	%r146, %r146, 8;
	add.s32 	%r142, %r142, 8;
	add.s32 	%r141, %r141, 32;
	setp.ne.s32 	%p21, %r142, 0;
	@%p21 bra 	$L__BB0_10;
$L__BB0_11:
	setp.eq.s32 	%p22, %r16, 0;
	@%p22 bra 	$L__BB0_19;
	add.s32 	%r119, %r9, %r24;
	add.s32 	%r37, %r119, 264;
	setp.lt.u32 	%p23, %r17, 3;
	@%p23 bra 	$L__BB0_14;
	add.s32 	%r120, %r146, %r1;
	shl.b32 	%r121, %r120, 2;
	add.s32 	%r122, %r37, %r121;
	ld.shared.u32 	%r123, [%r122+12];
	cvt.rn.f32.u32 	%f42, %r123;
	mul.wide.s32 	%rd25, %r154, 4;
	add.s64 	%rd27, %rd32, %rd25;
	ld.const.f32 	%f43, [%rd27];
	fma.rn.f32 	%f44, %f43, %f42, %f71;
	ld.shared.u32 	%r124, [%r122+16];
	cvt.rn.f32.u32 	%f45, %r124;
	ld.const.f32 	%f46, [%rd27+4];
	fma.rn.f32 	%f47, %f46, %f45, %f44;
	ld.shared.u32 	%r125, [%r122+20];
	cvt.rn.f32.u32 	%f48, %r125;
	ld.const.f32 	%f49, [%rd27+8];
	fma.rn.f32 	%f50, %f49, %f48, %f47;
	ld.shared.u32 	%r126, [%r122+24];
	cvt.rn.f32.u32 	%f51, %r126;
	ld.const.f32 	%f52, [%rd27+12];
	fma.rn.f32 	%f71, %f52, %f51, %f50;
	add.s32 	%r154, %r154, 4;
	add.s32 	%r146, %r146, 4;
$L__BB0_14:
	setp.eq.s32 	%p24, %r18, 0;
	@%p24 bra 	$L__BB0_19;
	setp.eq.s32 	%p25, %r18, 1;
	@%p25 bra 	$L__BB0_17;
	add.s32 	%r128, %r146, %r1;
	shl.b32 	%r129, %r128, 2;
	add.s32 	%r130, %r37, %r129;
	ld.shared.u32 	%r131, [%r130+12];
	cvt.rn.f32.u32 	%f54, %r131;
	mul.wide.s32 	%rd28, %r154, 4;
	add.s64 	%rd30, %rd32, %rd28;
	ld.const.f32 	%f55, [%rd30];
	fma.rn.f32 	%f56, %f55, %f54, %f71;
	ld.shared.u32 	%r132, [%r130+16];
	cvt.rn.f32.u32 	%f57, %r132;
	ld.const.f32 	%f58, [%rd30+4];
	fma.rn.f32 	%f71, %f58, %f57, %f56;
	add.s32 	%r154, %r154, 2;
	add.s32 	%r146, %r146, 2;
$L__BB0_17:
	setp.ne.s32 	%p26, %r19, 0;
	@%p26 bra 	$L__BB0_19;
	add.s32 	%r133, %r146, %r1;
	shl.b32 	%r134, %r133, 2;
	add.s32 	%r135, %r37, %r134;
	ld.shared.u32 	%r136, [%r135+12];
	cvt.rn.f32.u32 	%f59, %r136;
	add.s32 	%r48, %r154, 1;
	mul.wide.s32 	%rd31, %r154, 4;
	add.s64 	%rd33, %rd32, %rd31;
	ld.const.f32 	%f60, [%rd33];
	fma.rn.f32 	%f71, %f60, %f59, %f71;
	mov.u32 	%r154, %r48;
$L__BB0_19:
	add.s32 	%r139, %r22, 1;
	setp.ne.s32 	%p27, %r22, %r14;
	@%p27 bra 	$L__BB0_8;
$L__BB0_20:
	setp.lt.f32 	%p28, %f71, 0f00000000;
	selp.f32 	%f61, 0f00000000, %f71, %p28;
	setp.gt.f32 	%p29, %f61, 0f4F800000;
	selp.f32 	%f62, 0f4F800000, %f61, %p29;
	cvt.rzi.u32.f32 	%r137, %f62;
	mad.lo.s32 	%r138, %r51, %r4, %r3;
	cvta.to.global.u64 	%rd34, %rd2;
	mul.wide.s32 	%rd35, %r138, 4;
	add.s64 	%rd36, %rd34, %rd35;
	st.global.u32 	[%rd36], %r137;
$L__BB0_21:
	ret;

}


// ===== COMPILED SASS (sm_100) =====

	.target	sm_100

	.elftype	@"ET_EXEC"


//--------------------- .note.nv.tkinfo           --------------------------
	.section	.note.nv.tkinfo,"",@"SHT_NOTE"
	.sectionflags	@"SHF_NOTE_NV_TKINFO"
	.tkinfo
        /*0018*/ 	.word	0x00000002
        /*0030*/ 	.string	""
        /*0030*/ 	.string	"ptxas"
        /*0030*/ 	.string	"Cuda compilation tools, release 13.0, V13.0.88"
        /*0030*/ 	.string	"Build cuda_13.0.r13.0/compiler.36424714_0"
        /*0030*/ 	.string	"-arch sm_100 -m 64 "



//--------------------- .note.nv.cuinfo           --------------------------
	.section	.note.nv.cuinfo,"",@"SHT_NOTE"
	.sectionflags	@"SHF_NOTE_NV_CUINFO"
        /*0018*/ 	.short	0x0002
        /*001a*/ 	.short	0x0064
        /*001c*/ 	.short	0x0082
	.zero		2


//--------------------- .nv.info                  --------------------------
	.section	.nv.info,"",@"SHT_CUDA_INFO"
	.align	4


	//----- nvinfo : EIATTR_REGCOUNT
	.align		4
        /*0000*/ 	.byte	0x04, 0x2f
        /*0002*/ 	.short	(.L_2 - .L_1)
	.align		4
.L_1:
        /*0004*/ 	.word	index@(_Z10convKernelPKjPjii)
        /*0008*/ 	.word	0x0000001e


	//----- nvinfo : EIATTR_FRAME_SIZE
	.align		4
.L_2:
        /*000c*/ 	.byte	0x04, 0x11
        /*000e*/ 	.short	(.L_4 - .L_3)
	.align		4
.L_3:
        /*0010*/ 	.word	index@(_Z10convKernelPKjPjii)
        /*0014*/ 	.word	0x00000000


	//----- nvinfo : EIATTR_MIN_STACK_SIZE
	.align		4
.L_4:
        /*0018*/ 	.byte	0x04, 0x12
        /*001a*/ 	.short	(.L_6 - .L_5)
	.align		4
.L_5:
        /*001c*/ 	.word	index@(_Z10convKernelPKjPjii)
        /*0020*/ 	.word	0x00000000
.L_6:


//--------------------- .nv.compat                --------------------------
	.section	.nv.compat,"",@"SHT_CUDA_COMPAT_INFO"
	.align	4
        /*0000*/ 	.byte	0x02, 0x09, 0x00, 0x00, 0x02, 0x02, 0x01, 0x00, 0x02, 0x05, 0x05, 0x00, 0x03, 0x07, 0x01, 0x01
        /*0010*/ 	.byte	0x02, 0x03, 0x00, 0x00, 0x02, 0x06, 0x01, 0x00, 0x04, 0x0b, 0x08, 0x00, 0x09, 0x00, 0x00, 0x00
        /*0020*/ 	.byte	0x00, 0x00, 0x00, 0x00


//--------------------- .nv.info._Z10convKernelPKjPjii --------------------------
	.section	.nv.info._Z10convKernelPKjPjii,"",@"SHT_CUDA_INFO"
	.sectionflags	@""
	.align	4


	//----- nvinfo : EIATTR_CUDA_API_VERSION
	.align		4
        /*0000*/ 	.byte	0x04, 0x37
        /*0002*/ 	.short	(.L_8 - .L_7)
.L_7:
        /*0004*/ 	.word	0x00000082


	//----- nvinfo : EIATTR_KPARAM_INFO
	.align		4
.L_8:
        /*0008*/ 	.byte	0x04, 0x17
        /*000a*/ 	.short	(.L_10 - .L_9)
.L_9:
        /*000c*/ 	.word	0x00000000
        /*0010*/ 	.short	0x0003
        /*0012*/ 	.short	0x0014
        /*0014*/ 	.byte	0x00, 0xf0, 0x11, 0x00


	//----- nvinfo : EIATTR_KPARAM_INFO
	.align		4
.L_10:
        /*0018*/ 	.byte	0x04, 0x17
        /*001a*/ 	.short	(.L_12 - .L_11)
.L_11:
        /*001c*/ 	.word	0x00000000
        /*0020*/ 	.short	0x0002
        /*0022*/ 	.short	0x0010
        /*0024*/ 	.byte	0x00, 0xf0, 0x11, 0x00


	//----- nvinfo : EIATTR_KPARAM_INFO
	.align		4
.L_12:
        /*0028*/ 	.byte	0x04, 0x17
        /*002a*/ 	.short	(.L_14 - .L_13)
.L_13:
        /*002c*/ 	.word	0x00000000
        /*0030*/ 	.short	0x0001
        /*0032*/ 	.short	0x0008
        /*0034*/ 	.byte	0x00, 0xf5, 0x21, 0x00


	//----- nvinfo : EIATTR_KPARAM_INFO
	.align		4
.L_14:
        /*0038*/ 	.byte	0x04, 0x17
        /*003a*/ 	.short	(.L_16 - .L_15)
.L_15:
        /*003c*/ 	.word	0x00000000
        /*0040*/ 	.short	0x0000
        /*0042*/ 	.short	0x0000
        /*0044*/ 	.byte	0x00, 0xf5, 0x21, 0x00


	//----- nvinfo : EIATTR_SPARSE_MMA_MASK
	.align		4
.L_16:
        /*0048*/ 	.byte	0x03, 0x50
        /*004a*/ 	.short	0x0000


	//----- nvinfo : EIATTR_MAXREG_COUNT
	.align		4
        /*004c*/ 	.byte	0x03, 0x1b
        /*004e*/ 	.short	0x00ff


	//----- nvinfo : EIATTR_NUM_BARRIERS
	.align		4
        /*0050*/ 	.byte	0x02, 0x4c
        /*0052*/ 	.byte	0x01
	.zero		1


	//----- nvinfo : EIATTR_MERCURY_ISA_VERSION
	.align		4
        /*0054*/ 	.byte	0x03, 0x5f
        /*0056*/ 	.short	0x0101


	//----- nvinfo : EIATTR_VRC_CTA_INIT_COUNT
	.align		4
        /*0058*/ 	.byte	0x02, 0x4a
	.zero		1
	.zero		1


	//----- nvinfo : EIATTR_EXIT_INSTR_OFFSETS
	.align		4
        /*005c*/ 	.byte	0x04, 0x1c
        /*005e*/ 	.short	(.L_18 - .L_17)


	//   ....[0]....
.L_17:
        /*0060*/ 	.word	0x00000600


	//   ....[1]....
        /*0064*/ 	.word	0x00000e60


	//----- nvinfo : EIATTR_CRS_STACK_SIZE
	.align		4
.L_18:
        /*0068*/ 	.byte	0x04, 0x1e
        /*006a*/ 	.short	(.L_20 - .L_19)
.L_19:
        /*006c*/ 	.word	0x00000000


	//----- nvinfo : EIATTR_CBANK_PARAM_SIZE
	.align		4
.L_20:
        /*0070*/ 	.byte	0x03, 0x19
        /*0072*/ 	.short	0x0018


	//----- nvinfo : EIATTR_PARAM_CBANK
	.align		4
        /*0074*/ 	.byte	0x04, 0x0a
        /*0076*/ 	.short	(.L_22 - .L_21)
	.align		4
.L_21:
        /*0078*/ 	.word	index@(.nv.constant0._Z10convKernelPKjPjii)
        /*007c*/ 	.short	0x0380
        /*007e*/ 	.short	0x0018


	//----- nvinfo : EIATTR_SW_WAR
	.align		4
.L_22:
        /*0080*/ 	.byte	0x04, 0x36
        /*0082*/ 	.short	(.L_24 - .L_23)
.L_23:
        /*0084*/ 	.word	0x00000008
.L_24:


//--------------------- .nv.callgraph             --------------------------
	.section	.nv.callgraph,"",@"SHT_CUDA_CALLGRAPH"
	.align	4
	.sectionentsize	8
	.align		4
        /*0000*/ 	.word	0x00000000
	.align		4
        /*0004*/ 	.word	0xffffffff
	.align		4
        /*0008*/ 	.word	0x00000000
	.align		4
        /*000c*/ 	.word	0xfffffffe
	.align		4
        /*0010*/ 	.word	0x00000000
	.align		4
        /*0014*/ 	.word	0xfffffffd
	.align		4
        /*0018*/ 	.word	0x00000000
	.align		4
        /*001c*/ 	.word	0xfffffffc


//--------------------- .nv.constant3             --------------------------
	.section	.nv.constant3,"a",@progbits
	.align	4
.nv.constant3:
	.type		d_kernel,@object
	.size		d_kernel,(.L_0 - d_kernel)
d_kernel:
	.zero		196
.L_0:


//--------------------- .text._Z10convKernelPKjPjii --------------------------
	.section	.text._Z10convKernelPKjPjii,"ax",@progbits
	.align	128
        .global         _Z10convKernelPKjPjii
        .type           _Z10convKernelPKjPjii,@function
        .size           _Z10convKernelPKjPjii,(.L_x_10 - _Z10convKernelPKjPjii)
        .other          _Z10convKernelPKjPjii,@"STO_CUDA_ENTRY STV_DEFAULT"
_Z10convKernelPKjPjii:
.text._Z10convKernelPKjPjii:
[----:B------:R-:W-:Y:S01]  /*0000*/  LDC R1, c[0x0][0x37c] ;  /* 0x0000df00ff017b82 */ /* 0x000fe20000000800 */
[----:B------:R-:W0:Y:S01]  /*0010*/  S2R R4, SR_TID.X ;  /* 0x0000000000047919 */ /* 0x000e220000002100 */
[----:B------:R-:W1:Y:S06]  /*0020*/  LDCU UR5, c[0x0][0x390] ;  /* 0x00007200ff0577ac */ /* 0x000e6c0008000800 */
[----:B------:R-:W2:Y:S01]  /*0030*/  LDC.64 R6, c[0x0][0x380] ;  /* 0x0000e000ff067b82 */ /* 0x000ea20000000a00 */
[----:B------:R-:W3:Y:S01]  /*0040*/  S2R R3, SR_CTAID.X ;  /* 0x0000000000037919 */ /* 0x000ee20000002500 */
[----:B------:R-:W4:Y:S01]  /*0050*/  LDCU.64 UR10, c[0x0][0x358] ;  /* 0x00006b00ff0a77ac */ /* 0x000f220008000a00 */
[----:B------:R-:W5:Y:S01]  /*0060*/  S2R R5, SR_TID.Y ;  /* 0x0000000000057919 */ /* 0x000f620000002200 */
[----:B------:R-:W5:Y:S01]  /*0070*/  S2R R2, SR_CTAID.Y ;  /* 0x0000000000027919 */ /* 0x000f620000002600 */
[----:B-1----:R-:W-:Y:S01]  /*0080*/  UIADD3 UR4, UPT, UPT, UR5, -0x1, URZ ;  /* 0xffffffff05047890 */ /* 0x002fe2000fffe0ff */
[----:B0-----:R-:W-:Y:S01]  /*0090*/  ISETP.GT.U32.AND P0, PT, R4, 0x2, PT ;  /* 0x000000020400780c */ /* 0x001fe20003f04070 */
[----:B---3--:R-:W-:-:S05]  /*00a0*/  IMAD R3, R3, 0x10, R4 ;  /* 0x0000001003037824 */ /* 0x008fca00078e0204 */
[C---:B------:R-:W-:Y:S02]  /*00b0*/  ISETP.GE.AND P6, PT, R3.reuse, UR5, PT ;  /* 0x0000000503007c0c */ /* 0x040fe4000bfc6270 */
[C---:B------:R-:W-:Y:S01]  /*00c0*/  ISETP.GE.AND P2, PT, R3.reuse, RZ, PT ;  /* 0x000000ff0300720c */ /* 0x040fe20003f46270 */
[----:B-----5:R-:W-:Y:S01]  /*00d0*/  IMAD R2, R2, 0x10, R5 ;  /* 0x0000001002027824 */ /* 0x020fe200078e0205 */
[----:B------:R-:W-:-:S03]  /*00e0*/  SEL R10, R3, UR4, !P6 ;  /* 0x00000004030a7c07 */ /* 0x000fc6000f000000 */
[C---:B------:R-:W-:Y:S01]  /*00f0*/  @!P0 VIADD R0, R3.reuse, 0xfffffffd ;  /* 0xfffffffd03008836 */ /* 0x040fe20000000000 */
[C---:B------:R-:W-:Y:S01]  /*0100*/  @!P0 ISETP.GE.AND P1, PT, R3.reuse, 0x3, PT ;  /* 0x000000030300880c */ /* 0x040fe20003f26270 */
[C---:B------:R-:W-:Y:S01]  /*0110*/  @!P0 VIADD R8, R3.reuse, 0x10 ;  /* 0x0000001003088836 */ /* 0x040fe20000000000 */
[----:B------:R-:W-:Y:S02]  /*0120*/  ISETP.GE.AND P3, PT, R2, UR5, PT ;  /* 0x0000000502007c0c */ /* 0x000fe4000bf66270 */
[----:B------:R-:W-:Y:S02]  /*0130*/  @!P0 ISETP.GE.AND P5, PT, R0, UR5, PT ;  /* 0x0000000500008c0c */ /* 0x000fe4000bfa6270 */
[----:B------:R-:W-:Y:S02]  /*0140*/  @!P0 ISETP.GE.AND P4, PT, R8, UR5, PT ;  /* 0x0000000508008c0c */ /* 0x000fe4000bf86270 */
[----:B------:R-:W-:Y:S02]  /*0150*/  @!P0 ISETP.GE.AND P6, PT, R3, -0x10, PT ;  /* 0xfffffff00300880c */ /* 0x000fe40003fc6270 */
[----:B------:R-:W-:-:S02]  /*0160*/  @!P0 SEL R0, R0, UR4, !P5 ;  /* 0x0000000400008c07 */ /* 0x000fc4000e800000 */
[----:B------:R-:W-:Y:S02]  /*0170*/  @!P0 SEL R8, R8, UR4, !P4 ;  /* 0x0000000408088c07 */ /* 0x000fe4000e000000 */
[----:B------:R-:W-:Y:S02]  /*0180*/  SEL R9, R2, UR4, !P3 ;  /* 0x0000000402097c07 */ /* 0x000fe4000d800000 */
[----:B------:R-:W-:Y:S02]  /*0190*/  SEL R10, R10, RZ, P2 ;  /* 0x000000ff0a0a7207 */ /* 0x000fe40001000000 */
[----:B------:R-:W-:Y:S02]  /*01a0*/  @!P0 SEL R0, R0, RZ, P1 ;  /* 0x000000ff00008207 */ /* 0x000fe40000800000 */
[----:B------:R-:W-:Y:S01]  /*01b0*/  @!P0 SEL R8, R8, RZ, P6 ;  /* 0x000000ff08088207 */ /* 0x000fe20003000000 */
[C---:B------:R-:W-:Y:S02]  /*01c0*/  IMAD R13, R9.reuse, UR5, R10 ;  /* 0x00000005090d7c24 */ /* 0x040fe4000f8e020a */
[----:B------:R-:W-:-:S02]  /*01d0*/  @!P0 IMAD R15, R9, UR5, R0 ;  /* 0x00000005090f8c24 */ /* 0x000fc4000f8e0200 */
[----:B------:R-:W-:Y:S02]  /*01e0*/  @!P0 IMAD R17, R9, UR5, R8 ;  /* 0x0000000509118c24 */ /* 0x000fe4000f8e0208 */
[----:B--2---:R-:W-:-:S04]  /*01f0*/  IMAD.WIDE R12, R13, 0x4, R6 ;  /* 0x000000040d0c7825 */ /* 0x004fc800078e0206 */
[--C-:B------:R-:W-:Y:S02]  /*0200*/  @!P0 IMAD.WIDE R14, R15, 0x4, R6.reuse ;  /* 0x000000040f0e8825 */ /* 0x100fe400078e0206 */
[----:B----4-:R0:W2:Y:S02]  /*0210*/  LDG.E R12, desc[UR10][R12.64] ;  /* 0x0000000a0c0c7981 */ /* 0x0100a4000c1e1900 */
[----:B------:R-:W-:Y:S02]  /*0220*/  @!P0 IMAD.WIDE R16, R17, 0x4, R6 ;  /* 0x0000000411108825 */ /* 0x000fe400078e0206 */
[----:B------:R-:W3:Y:S04]  /*0230*/  @!P0 LDG.E R14, desc[UR10][R14.64] ;  /* 0x0000000a0e0e8981 */ /* 0x000ee8000c1e1900 */
[----:B------:R-:W4:Y:S01]  /*0240*/  @!P0 LDG.E R16, desc[UR10][R16.64] ;  /* 0x0000000a10108981 */ /* 0x000f22000c1e1900 */
[----:B------:R-:W1:Y:S01]  /*0250*/  S2R R9, SR_CgaCtaId ;  /* 0x0000000000097919 */ /* 0x000e620000008800 */
[----:B------:R-:W-:-:S02]  /*0260*/  MOV R8, 0x400 ;  /* 0x0000040000087802 */ /* 0x000fc40000000f00 */
[----:B------:R-:W-:Y:S02]  /*0270*/  ISETP.GT.U32.AND P2, PT, R5, 0x2, PT ;  /* 0x000000020500780c */ /* 0x000fe40003f44070 */
[----:B-1----:R-:W-:Y:S01]  /*0280*/  LEA R8, R9, R8, 0x18 ;  /* 0x0000000809087211 */ /* 0x002fe200078ec0ff */
[----:B------:R-:W-:-:S04]  /*0290*/  IMAD.SHL.U32 R9, R4, 0x4, RZ ;  /* 0x0000000404097824 */ /* 0x000fc800078e00ff */
[----:B------:R-:W-:-:S04]  /*02a0*/  IMAD R0, R5, 0x58, R8 ;  /* 0x0000005805007824 */ /* 0x000fc800078e0208 */
[----:B------:R-:W-:Y:S01]  /*02b0*/  IMAD.IADD R11, R0, 0x1, R9 ;  /* 0x00000001000b7824 */ /* 0x000fe200078e0209 */
[----:B0-----:R-:W-:Y:S01]  /*02c0*/  VIMNMX R13, PT, PT, R3, R2, !PT ;  /* 0x00000002030d7248 */ /* 0x001fe20007fe0100 */
[----:B------:R-:W-:Y:S03]  /*02d0*/  BSSY.RECONVERGENT B0, `(.L_x_0) ;  /* 0x0000031000007945 */ /* 0x000fe60003800200 */
[----:B------:R-:W-:Y:S01]  /*02e0*/  ISETP.GE.AND P1, PT, R13, UR5, PT ;  /* 0x000000050d007c0c */ /* 0x000fe2000bf26270 */
[----:B--2---:R0:W-:Y:S04]  /*02f0*/  STS [R11+0x114], R12 ;  /* 0x0001140c0b007388 */ /* 0x0041e80000000800 */
[----:B---3--:R0:W-:Y:S04]  /*0300*/  @!P0 STS [R11+0x108], R14 ;  /* 0x0001080e0b008388 */ /* 0x0081e80000000800 */
[----:B----4-:R0:W-:Y:S01]  /*0310*/  @!P0 STS [R11+0x154], R16 ;  /* 0x000154100b008388 */ /* 0x0101e20000000800 */
[----:B------:R-:W-:Y:S05]  /*0320*/  @P2 BRA `(.L_x_1) ;  /* 0x0000000000ac2947 */ /* 0x000fea0003800000 */
[C---:B0-----:R-:W-:Y:S01]  /*0330*/  VIADD R12, R2.reuse, 0xfffffffd ;  /* 0xfffffffd020c7836 */ /* 0x041fe20000000000 */
[C---:B------:R-:W-:Y:S01]  /*0340*/  ISETP.GE.U32.AND P2, PT, R2.reuse, 0x3, PT ;  /* 0x000000030200780c */ /* 0x040fe20003f46070 */
[----:B------:R-:W-:-:S03]  /*0350*/  VIADD R13, R2, 0x10 ;  /* 0x00000010020d7836 */ /* 0x000fc60000000000 */
[C---:B------:R-:W-:Y:S02]  /*0360*/  ISETP.GE.AND P3, PT, R12.reuse, UR5, PT ;  /* 0x000000050c007c0c */ /* 0x040fe4000bf66270 */
[C---:B------:R-:W-:Y:S02]  /*0370*/  ISETP.GE.AND P4, PT, R13.reuse, UR5, PT ;  /* 0x000000050d007c0c */ /* 0x040fe4000bf86270 */
[----:B------:R-:W-:Y:S02]  /*0380*/  SEL R12, R12, UR4, !P3 ;  /* 0x000000040c0c7c07 */ /* 0x000fe4000d800000 */
[----:B------:R-:W-:Y:S02]  /*0390*/  SEL R13, R13, UR4, !P4 ;  /* 0x000000040d0d7c07 */ /* 0x000fe4000e000000 */
[----:B------:R-:W-:-:S03]  /*03a0*/  SEL R19, R12, RZ, P2 ;  /* 0x000000ff0c137207 */ /* 0x000fc60001000000 */
[--C-:B------:R-:W-:Y:S02]  /*03b0*/  IMAD R17, R13, UR5, R10.reuse ;  /* 0x000000050d117c24 */ /* 0x100fe4000f8e020a */
[----:B------:R-:W-:Y:S02]  /*03c0*/  IMAD R15, R19, UR5, R10 ;  /* 0x00000005130f7c24 */ /* 0x000fe4000f8e020a */
[----:B------:R-:W-:-:S04]  /*03d0*/  IMAD.WIDE R16, R17, 0x4, R6 ;  /* 0x0000000411107825 */ /* 0x000fc800078e0206 */
[----:B------:R-:W-:Y:S02]  /*03e0*/  IMAD.WIDE R14, R15, 0x4, R6 ;  /* 0x000000040f0e7825 */ /* 0x000fe400078e0206 */
[----:B------:R-:W2:Y:S04]  /*03f0*/  LDG.E R16, desc[UR10][R16.64] ;  /* 0x0000000a10107981 */ /* 0x000ea8000c1e1900 */
[----:B------:R-:W3:Y:S04]  /*0400*/  LDG.E R14, desc[UR10][R14.64] ;  /* 0x0000000a0e0e7981 */ /* 0x000ee8000c1e1900 */
[----:B--2---:R1:W-:Y:S04]  /*0410*/  STS [R11+0x694], R16 ;  /* 0x000694100b007388 */ /* 0x0043e80000000800 */
[----:B---3--:R1:W-:Y:S01]  /*0420*/  STS [R11+0xc], R14 ;  /* 0x00000c0e0b007388 */ /* 0x0083e20000000800 */
[----:B------:R-:W-:Y:S05]  /*0430*/  @P0 BRA `(.L_x_1) ;  /* 0x0000000000680947 */ /* 0x000fea0003800000 */
[C---:B------:R-:W-:Y:S01]  /*0440*/  IADD3 R10, PT, PT, R3.reuse, -0x3, RZ ;  /* 0xfffffffd030a7810 */ /* 0x040fe20007ffe0ff */
[C---:B------:R-:W-:Y:S01]  /*0450*/  VIADD R12, R3.reuse, 0x10 ;  /* 0x00000010030c7836 */ /* 0x040fe20000000000 */
[C---:B------:R-:W-:Y:S02]  /*0460*/  ISETP.GE.AND P0, PT, R3.reuse, 0x3, PT ;  /* 0x000000030300780c */ /* 0x040fe40003f06270 */
[----:B------:R-:W-:Y:S02]  /*0470*/  ISETP.GE.AND P2, PT, R10, UR5, PT ;  /* 0x000000050a007c0c */ /* 0x000fe4000bf46270 */
[----:B------:R-:W-:Y:S02]  /*0480*/  ISETP.GE.AND P3, PT, R12, UR5, PT ;  /* 0x000000050c007c0c */ /* 0x000fe4000bf66270 */
[----:B------:R-:W-:Y:S02]  /*0490*/  SEL R10, R10, UR4, !P2 ;  /* 0x000000040a0a7c07 */ /* 0x000fe4000d000000 */
[----:B------:R-:W-:-:S02]  /*04a0*/  ISETP.GE.AND P2, PT, R3, -0x10, PT ;  /* 0xfffffff00300780c */ /* 0x000fc40003f46270 */
[----:B------:R-:W-:Y:S02]  /*04b0*/  SEL R12, R12, UR4, !P3 ;  /* 0x000000040c0c7c07 */ /* 0x000fe4000d800000 */
[----:B------:R-:W-:Y:S02]  /*04c0*/  SEL R10, R10, RZ, P0 ;  /* 0x000000ff0a0a7207 */ /* 0x000fe40000000000 */
[----:B------:R-:W-:-:S03]  /*04d0*/  SEL R12, R12, RZ, P2 ;  /* 0x000000ff0c0c7207 */ /* 0x000fc60001000000 */
[--C-:B------:R-:W-:Y:S02]  /*04e0*/  IMAD R15, R19, UR5, R10.reuse ;  /* 0x00000005130f7c24 */ /* 0x100fe4000f8e020a */
[----:B------:R-:W-:Y:S02]  /*04f0*/  IMAD R21, R13, UR5, R10 ;  /* 0x000000050d157c24 */ /* 0x000fe4000f8e020a */
[--C-:B------:R-:W-:Y:S02]  /*0500*/  IMAD R17, R19, UR5, R12.reuse ;  /* 0x0000000513117c24 */ /* 0x100fe4000f8e020c */
[----:B------:R-:W-:Y:S02]  /*0510*/  IMAD R19, R13, UR5, R12 ;  /* 0x000000050d137c24 */ /* 0x000fe4000f8e020c */
[----:B-1----:R-:W-:-:S04]  /*0520*/  IMAD.WIDE R14, R15, 0x4, R6 ;  /* 0x000000040f0e7825 */ /* 0x002fc800078e0206 */
[--C-:B------:R-:W-:Y:S02]  /*0530*/  IMAD.WIDE R12, R21, 0x4, R6.reuse ;  /* 0x00000004150c7825 */ /* 0x100fe400078e0206 */
[----:B------:R-:W2:Y:S02]  /*0540*/  LDG.E R14, desc[UR10][R14.64] ;  /* 0x0000000a0e0e7981 */ /* 0x000ea4000c1e1900 */
[--C-:B------:R-:W-:Y:S02]  /*0550*/  IMAD.WIDE R16, R17, 0x4, R6.reuse ;  /* 0x0000000411107825 */ /* 0x100fe400078e0206 */
[----:B------:R-:W3:Y:S02]  /*0560*/  LDG.E R12, desc[UR10][R12.64] ;  /* 0x0000000a0c0c7981 */ /* 0x000ee4000c1e1900 */
[----:B------:R-:W-:Y:S02]  /*0570*/  IMAD.WIDE R6, R19, 0x4, R6 ;  /* 0x0000000413067825 */ /* 0x000fe400078e0206 */
[----:B------:R-:W4:Y:S04]  /*0580*/  LDG.E R16, desc[UR10][R16.64] ;  /* 0x0000000a10107981 */ /* 0x000f28000c1e1900 */
[----:B------:R-:W5:Y:S04]  /*0590*/  LDG.E R6, desc[UR10][R6.64] ;  /* 0x0000000a06067981 */ /* 0x000f68000c1e1900 */
[----:B--2---:R2:W-:Y:S04]  /*05a0*/  STS [R11], R14 ;  /* 0x0000000e0b007388 */ /* 0x0045e80000000800 */
[----:B---3--:R2:W-:Y:S04]  /*05b0*/  STS [R11+0x688], R12 ;  /* 0x0006880c0b007388 */ /* 0x0085e80000000800 */
[----:B----4-:R2:W-:Y:S04]  /*05c0*/  STS [R11+0x4c], R16 ;  /* 0x00004c100b007388 */ /* 0x0105e80000000800 */
[----:B-----5:R2:W-:Y:S02]  /*05d0*/  STS [R11+0x6d4], R6 ;  /* 0x0006d4060b007388 */ /* 0x0205e40000000800 */
.L_x_1:
[----:B------:R-:W-:Y:S05]  /*05e0*/  BSYNC.RECONVERGENT B0 ;  /* 0x0000000000007941 */ /* 0x000fea0003800200 */
.L_x_0:
[----:B------:R-:W-:Y:S06]  /*05f0*/  BAR.SYNC.DEFER_BLOCKING 0x0 ;  /* 0x0000000000007b1d */ /* 0x000fec0000010000 */
[----:B------:R-:W-:Y:S05]  /*0600*/  @P1 EXIT ;  /* 0x000000000000194d */ /* 0x000fea0003800000 */
[----:B--2---:R-:W2:Y:S01]  /*0610*/  LDC R6, c[0x0][0x394] ;  /* 0x0000e500ff067b82 */ /* 0x004ea20000000800 */
[----:B------:R-:W-:Y:S01]  /*0620*/  IMAD.MOV.U32 R10, RZ, RZ, RZ ;  /* 0x000000ffff0a7224 */ /* 0x000fe200078e00ff */
[C---:B--2---:R-:W-:Y:S02]  /*0630*/  ISETP.GE.AND P0, PT, R6.reuse, -0x1, PT ;  /* 0xffffffff0600780c */ /* 0x044fe40003f06270 */
[----:B------:R-:W-:-:S11]  /*0640*/  LEA.HI R6, R6, R6, RZ, 0x1 ;  /* 0x0000000606067211 */ /* 0x000fd600078f08ff */
[----:B------:R-:W-:Y:S05]  /*0650*/  @!P0 BRA `(.L_x_2) ;  /* 0x0000000400dc8947 */ /* 0x000fea0003800000 */
[----:B------:R-:W-:Y:S01]  /*0660*/  SHF.R.S32.HI R6, RZ, 0x1, R6 ;  /* 0x00000001ff067819 */ /* 0x000fe20000011406 */
[----:B------:R-:W-:Y:S01]  /*0670*/  IMAD R5, R5, 0x58, R9 ;  /* 0x0000005805057824 */ /* 0x000fe200078e0209 */
[----:B------:R-:W-:Y:S02]  /*0680*/  UMOV UR4, URZ ;  /* 0x000000ff00047c82 */ /* 0x000fe40008000000 */
[----:B------:R-:W-:Y:S01]  /*0690*/  IABS R7, R6 ;  /* 0x0000000600077213 */ /* 0x000fe20000000000 */
[C---:B------:R-:W-:Y:S02]  /*06a0*/  IMAD R9, R6.reuse, -0x4, R5 ;  /* 0xfffffffc06097824 */ /* 0x040fe400078e0205 */
[----:B------:R-:W-:Y:S02]  /*06b0*/  IMAD.MOV R5, RZ, RZ, -R6 ;  /* 0x000000ffff057224 */ /* 0x000fe400078e0a06 */
[----:B------:R-:W-:Y:S01]  /*06c0*/  IMAD.IADD R7, R6, 0x1, R7 ;  /* 0x0000000106077824 */ /* 0x000fe200078e0207 */
[----:B------:R-:W-:Y:S01]  /*06d0*/  IADD3 R8, PT, PT, R9, 0x130, R8 ;  /* 0x0000013009087810 */ /* 0x000fe20007ffe008 */
[----:B------:R-:W-:-:S02]  /*06e0*/  IMAD.MOV.U32 R9, RZ, RZ, R5 ;  /* 0x000000ffff097224 */ /* 0x000fc400078e0005 */
[----:B01----:R-:W-:-:S05]  /*06f0*/  VIADD R11, R7, 0x1 ;  /* 0x00000001070b7836 */ /* 0x003fca0000000000 */
[C---:B------:R-:W-:Y:S02]  /*0700*/  LOP3.LUT R23, R11.reuse, 0x7, RZ, 0xc0, !PT ;  /* 0x000000070b177812 */ /* 0x040fe400078ec0ff */
[C---:B------:R-:W-:Y:S02]  /*0710*/  LOP3.LUT R12, R11.reuse, 0xfffffff8, RZ, 0xc0, !PT ;  /* 0xfffffff80b0c7812 */ /* 0x040fe400078ec0ff */
[----:B------:R-:W-:Y:S01]  /*0720*/  LOP3.LUT R11, R11, 0x3, RZ, 0xc0, !PT ;  /* 0x000000030b0b7812 */ /* 0x000fe200078ec0ff */
[----:B------:R-:W-:Y:S02]  /*0730*/  VIADD R10, R23, 0xffffffff ;  /* 0xffffffff170a7836 */ /* 0x000fe40000000000 */
[----:B------:R-:W-:-:S03]  /*0740*/  IMAD.MOV R12, RZ, RZ, -R12 ;  /* 0x000000ffff0c7224 */ /* 0x000fc600078e0a0c */
[----:B------:R-:W-:Y:S01]  /*0750*/  ISETP.GE.U32.AND P0, PT, R10, 0x3, PT ;  /* 0x000000030a00780c */ /* 0x000fe20003f06070 */
[----:B------:R-:W-:-:S12]  /*0760*/  HFMA2 R10, -RZ, RZ, 0, 0 ;  /* 0x00000000ff0a7431 */ /* 0x000fd800000001ff */
.L_x_8:
[----:B------:R-:W-:Y:S01]  /*0770*/  ISETP.GE.U32.AND P2, PT, R7, 0x7, PT ;  /* 0x000000070700780c */ /* 0x000fe20003f46070 */
[----:B------:R-:W-:Y:S01]  /*0780*/  IMAD.MOV.U32 R15, RZ, RZ, R9 ;  /* 0x000000ffff0f7224 */ /* 0x000fe200078e0009 */
[----:B------:R-:W-:Y:S01]  /*0790*/  IABS R14, R6 ;  /* 0x00000006000e7213 */ /* 0x000fe20000000000 */
[----:B------:R-:W-:Y:S01]  /*07a0*/  IMAD.MOV.U32 R13, RZ, RZ, R5 ;  /* 0x000000ffff0d7224 */ /* 0x000fe200078e0005 */
[----:B------:R-:W-:Y:S02]  /*07b0*/  ISETP.NE.AND P3, PT, R23, RZ, PT ;  /* 0x000000ff1700720c */ /* 0x000fe40003f65270 */
[----:B------:R-:W-:-:S07]  /*07c0*/  ISETP.NE.AND P1, PT, R15, R14, PT ;  /* 0x0000000e0f00720c */ /* 0x000fce0003f25270 */
[----:B------:R-:W-:Y:S06]  /*07d0*/  @!P2 BRA `(.L_x_3) ;  /* 0x0000000000a8a947 */ /* 0x000fec0003800000 */
[----:B------:R-:W-:Y:S02]  /*07e0*/  IMAD R14, R15, 0x58, R8 ;  /* 0x000000580f0e7824 */ /* 0x000fe400078e0208 */
[----:B------:R-:W-:Y:S02]  /*07f0*/  IMAD.MOV.U32 R16, RZ, RZ, R12 ;  /* 0x000000ffff107224 */ /* 0x000fe400078e000c */
[----:B------:R-:W-:-:S07]  /*0800*/  IMAD.MOV.U32 R13, RZ, RZ, R5 ;  /* 0x000000ffff0d7224 */ /* 0x000fce00078e0005 */
.L_x_4:
[----:B------:R-:W0:Y:S01]  /*0810*/  LDS R22, [R14+-0x1c] ;  /* 0xffffe4000e167984 */ /* 0x000e220000000800 */
[----:B------:R-:W-:Y:S01]  /*0820*/  USHF.L.U32 UR5, UR4, 0x2, URZ ;  /* 0x0000000204057899 */ /* 0x000fe200080006ff */
[----:B------:R-:W-:Y:S01]  /*0830*/  IADD3 R16, PT, PT, R16, 0x8, RZ ;  /* 0x0000000810107810 */ /* 0x000fe20007ffe0ff */
[----:B------:R-:W-:Y:S01]  /*0840*/  UIADD3 UR4, UPT, UPT, UR4, 0x8, URZ ;  /* 0x0000000804047890 */ /* 0x000fe2000fffe0ff */
[----:B------:R-:W1:Y:S01]  /*0850*/  LDS R24, [R14+-0x18] ;  /* 0xffffe8000e187984 */ /* 0x000e620000000800 */
[----:B------:R-:W-:Y:S01]  /*0860*/  VIADD R13, R13, 0x8 ;  /* 0x000000080d0d7836 */ /* 0x000fe20000000000 */
[----:B------:R-:W-:Y:S02]  /*0870*/  ISETP.NE.AND P2, PT, R16, RZ, PT ;  /* 0x000000ff1000720c */ /* 0x000fe40003f45270 */
[----:B------:R-:W2:Y:S04]  /*0880*/  LDS R26, [R14+-0x14] ;  /* 0xffffec000e1a7984 */ /* 0x000ea80000000800 */
[----:B------:R-:W3:Y:S01]  /*0890*/  LDS R21, [R14+-0x10] ;  /* 0xfffff0000e157984 */ /* 0x000ee20000000800 */
[----:B------:R-:W4:Y:S03]  /*08a0*/  LDCU UR6, c[0x3][UR5] ;  /* 0x00c00000050677ac */ /* 0x000f260008000800 */
[----:B------:R-:W5:Y:S01]  /*08b0*/  LDS R19, [R14+-0xc] ;  /* 0xfffff4000e137984 */ /* 0x000f620000000800 */
[----:B------:R-:W2:Y:S03]  /*08c0*/  LDCU UR7, c[0x3][UR5+0x4] ;  /* 0x00c00080050777ac */ /* 0x000ea60008000800 */
[----:B------:R-:W5:Y:S01]  /*08d0*/  LDS R20, [R14+-0x8] ;  /* 0xfffff8000e147984 */ /* 0x000f620000000800 */
[----:B------:R-:W3:Y:S03]  /*08e0*/  LDCU UR8, c[0x3][UR5+0x8] ;  /* 0x00c00100050877ac */ /* 0x000ee60008000800 */
[----:B------:R-:W5:Y:S01]  /*08f0*/  LDS R18, [R14+-0x4] ;  /* 0xfffffc000e127984 */ /* 0x000f620000000800 */
[----:B------:R-:W5:Y:S03]  /*0900*/  LDCU UR9, c[0x3][UR5+0xc] ;  /* 0x00c00180050977ac */ /* 0x000f660008000800 */
[----:B------:R4:W5:Y:S02]  /*0910*/  LDS R17, [R14] ;  /* 0x000000000e117984 */ /* 0x0009640000000800 */
[----:B----4-:R-:W-:Y:S01]  /*0920*/  VIADD R14, R14, 0x20 ;  /* 0x000000200e0e7836 */ /* 0x010fe20000000000 */
[----:B0-----:R-:W-:-:S02]  /*0930*/  I2FP.F32.U32 R25, R22 ;  /* 0x0000001600197245 */ /* 0x001fc40000201000 */
[----:B-1----:R-:W-:-:S03]  /*0940*/  I2FP.F32.U32 R24, R24 ;  /* 0x0000001800187245 */ /* 0x002fc60000201000 */
[----:B------:R-:W-:Y:S01]  /*0950*/  FFMA R25, R25, UR6, R10 ;  /* 0x0000000619197c23 */ /* 0x000fe2000800000a */
[----:B------:R-:W0:Y:S01]  /*0960*/  LDCU UR6, c[0x3][UR5+0x10] ;  /* 0x00c00200050677ac */ /* 0x000e220008000800 */
[----:B--2---:R-:W-:Y:S02]  /*0970*/  I2FP.F32.U32 R27, R26 ;  /* 0x0000001a001b7245 */ /* 0x004fe40000201000 */
[----:B------:R-:W-:Y:S01]  /*0980*/  FFMA R24, R24, UR7, R25 ;  /* 0x0000000718187c23 */ /* 0x000fe20008000019 */
[----:B------:R-:W1:Y:S01]  /*0990*/  LDCU UR7, c[0x3][UR5+0x14] ;  /* 0x00c00280050777ac */ /* 0x000e620008000800 */
[----:B---3--:R-:W-:Y:S02]  /*09a0*/  I2FP.F32.U32 R21, R21 ;  /* 0x0000001500157245 */ /* 0x008fe40000201000 */
[----:B------:R-:W-:Y:S01]  /*09b0*/  FFMA R24, R27, UR8, R24 ;  /* 0x000000081b187c23 */ /* 0x000fe20008000018 */
[----:B------:R-:W2:Y:S01]  /*09c0*/  LDCU UR8, c[0x3][UR5+0x18] ;  /* 0x00c00300050877ac */ /* 0x000ea20008000800 */
[----:B-----5:R-:W-:-:S02]  /*09d0*/  I2FP.F32.U32 R10, R19 ;  /* 0x00000013000a7245 */ /* 0x020fc40000201000 */
[----:B------:R-:W-:Y:S01]  /*09e0*/  FFMA R21, R21, UR9, R24 ;  /* 0x0000000915157c23 */ /* 0x000fe20008000018 */
[----:B------:R-:W3:Y:S01]  /*09f0*/  LDCU UR5, c[0x3][UR5+0x1c] ;  /* 0x00c00380050577ac */ /* 0x000ee20008000800 */
[----:B------:R-:W-:Y:S02]  /*0a00*/  I2FP.F32.U32 R19, R20 ;  /* 0x0000001400137245 */ /* 0x000fe40000201000 */
[----:B0-----:R-:W-:Y:S01]  /*0a10*/  FFMA R10, R10, UR6, R21 ;  /* 0x000000060a0a7c23 */ /* 0x001fe20008000015 */
[----:B------:R-:W-:-:S03]  /*0a20*/  I2FP.F32.U32 R21, R18 ;  /* 0x0000001200157245 */ /* 0x000fc60000201000 */
[----:B-1----:R-:W-:Y:S01]  /*0a30*/  FFMA R10, R19, UR7, R10 ;  /* 0x00000007130a7c23 */ /* 0x002fe2000800000a */
[----:B------:R-:W-:-:S03]  /*0a40*/  I2FP.F32.U32 R17, R17 ;  /* 0x0000001100117245 */ /* 0x000fc60000201000 */
[----:B--2---:R-:W-:-:S04]  /*0a50*/  FFMA R10, R21, UR8, R10 ;  /* 0x00000008150a7c23 */ /* 0x004fc8000800000a */
[----:B---3--:R-:W-:Y:S01]  /*0a60*/  FFMA R10, R17, UR5, R10 ;  /* 0x00000005110a7c23 */ /* 0x008fe2000800000a */
[----:B------:R-:W-:Y:S06]  /*0a70*/  @P2 BRA `(.L_x_4) ;  /* 0xfffffffc00642947 */ /* 0x000fec000383ffff */
.L_x_3:
[----:B------:R-:W-:Y:S01]  /*0a80*/  VIADD R9, R9, 0x1 ;  /* 0x0000000109097836 */ /* 0x000fe20000000000 */
[----:B------:R-:W-:Y:S06]  /*0a90*/  @!P3 BRA `(.L_x_5) ;  /* 0x0000000000c8b947 */ /* 0x000fec0003800000 */
[----:B------:R-:W-:Y:S01]  /*0aa0*/  ISETP.NE.AND P2, PT, R11, RZ, PT ;  /* 0x000000ff0b00720c */ /* 0x000fe20003f45270 */
[----:B------:R-:W-:Y:S01]  /*0ab0*/  IMAD R14, R15, 0x58, R0 ;  /* 0x000000580f0e7824 */ /* 0x000fe200078e0200 */
[----:B------:R-:W-:Y:S11]  /*0ac0*/  @!P0 BRA `(.L_x_6) ;  /* 0x0000000000548947 */ /* 0x000ff60003800000 */
[C---:B------:R-:W-:Y:S01]  /*0ad0*/  IMAD.IADD R15, R13.reuse, 0x1, R4 ;  /* 0x000000010d0f7824 */ /* 0x040fe200078e0204 */
[----:B------:R-:W-:Y:S01]  /*0ae0*/  USHF.L.U32 UR5, UR4, 0x2, URZ ;  /* 0x0000000204057899 */ /* 0x000fe200080006ff */
[----:B------:R-:W-:Y:S01]  /*0af0*/  VIADD R13, R13, 0x4 ;  /* 0x000000040d0d7836 */ /* 0x000fe20000000000 */
[----:B------:R-:W-:Y:S01]  /*0b00*/  UIADD3 UR4, UPT, UPT, UR4, 0x4, URZ ;  /* 0x0000000404047890 */ /* 0x000fe2000fffe0ff */
[----:B------:R-:W-:-:S05]  /*0b10*/  IMAD R19, R15, 0x4, R14 ;  /* 0x000000040f137824 */ /* 0x000fca00078e020e */
[----:B------:R-:W0:Y:S04]  /*0b20*/  LDS R15, [R19+0x114] ;  /* 0x00011400130f7984 */ /* 0x000e280000000800 */
[----:B------:R-:W1:Y:S01]  /*0b30*/  LDS R16, [R19+0x118] ;  /* 0x0001180013107984 */ /* 0x000e620000000800 */
[----:B------:R-:W2:Y:S03]  /*0b40*/  LDCU UR6, c[0x3][UR5] ;  /* 0x00c00000050677ac */ /* 0x000ea60008000800 */
[----:B------:R-:W3:Y:S01]  /*0b50*/  LDS R17, [R19+0x11c] ;  /* 0x00011c0013117984 */ /* 0x000ee20000000800 */
[----:B------:R-:W4:Y:S03]  /*0b60*/  LDCU UR7, c[0x3][UR5+0x4] ;  /* 0x00c00080050777ac */ /* 0x000f260008000800 */
[----:B------:R-:W5:Y:S01]  /*0b70*/  LDS R18, [R19+0x120] ;  /* 0x0001200013127984 */ /* 0x000f620000000800 */
[----:B------:R-:W5:Y:S01]  /*0b80*/  LDCU UR8, c[0x3][UR5+0x8] ;  /* 0x00c00100050877ac */ /* 0x000f620008000800 */
[----:B------:R-:W5:Y:S01]  /*0b90*/  LDCU UR5, c[0x3][UR5+0xc] ;  /* 0x00c00180050577ac */ /* 0x000f620008000800 */
[----:B0-----:R-:W-:-:S02]  /*0ba0*/  I2FP.F32.U32 R15, R15 ;  /* 0x0000000f000f7245 */ /* 0x001fc40000201000 */
[----:B-1----:R-:W-:-:S03]  /*0bb0*/  I2FP.F32.U32 R16, R16 ;  /* 0x0000001000107245 */ /* 0x002fc60000201000 */
[----:B--2---:R-:W-:Y:S01]  /*0bc0*/  FFMA R15, R15, UR6, R10 ;  /* 0x000000060f0f7c23 */ /* 0x004fe2000800000a */
[----:B---3--:R-:W-:-:S03]  /*0bd0*/  I2FP.F32.U32 R10, R17 ;  /* 0x00000011000a7245 */ /* 0x008fc60000201000 */
[----:B----4-:R-:W-:Y:S01]  /*0be0*/  FFMA R15, R16, UR7, R15 ;  /* 0x00000007100f7c23 */ /* 0x010fe2000800000f */
[----:B-----5:R-:W-:-:S03]  /*0bf0*/  I2FP.F32.U32 R17, R18 ;  /* 0x0000001200117245 */ /* 0x020fc60000201000 */
[----:B------:R-:W-:-:S04]  /*0c00*/  FFMA R10, R10, UR8, R15 ;  /* 0x000000080a0a7c23 */ /* 0x000fc8000800000f */
[----:B------:R-:W-:-:S07]  /*0c10*/  FFMA R10, R17, UR5, R10 ;  /* 0x00000005110a7c23 */ /* 0x000fce000800000a */
.L_x_6:
[----:B------:R-:W-:Y:S05]  /*0c20*/  @!P2 BRA `(.L_x_5) ;  /* 0x000000000064a947 */ /* 0x000fea0003800000 */
[----:B------:R-:W-:Y:S02]  /*0c30*/  ISETP.NE.AND P3, PT, R11, 0x1, PT ;  /* 0x000000010b00780c */ /* 0x000fe40003f65270 */
[----:B------:R-:W-:-:S11]  /*0c40*/  LOP3.LUT P2, RZ, R7, 0x1, RZ, 0xc0, !PT ;  /* 0x0000000107ff7812 */ /* 0x000fd6000784c0ff */
[----:B------:R-:W-:Y:S05]  /*0c50*/  @!P3 BRA `(.L_x_7) ;  /* 0x000000000034b947 */ /* 0x000fea0003800000 */
[C---:B------:R-:W-:Y:S01]  /*0c60*/  IADD3 R15, PT, PT, R13.reuse, R4, RZ ;  /* 0x000000040d0f7210 */ /* 0x040fe20007ffe0ff */
[----:B------:R-:W-:Y:S01]  /*0c70*/  USHF.L.U32 UR5, UR4, 0x2, URZ ;  /* 0x0000000204057899 */ /* 0x000fe200080006ff */
[----:B------:R-:W-:Y:S01]  /*0c80*/  VIADD R13, R13, 0x2 ;  /* 0x000000020d0d7836 */ /* 0x000fe20000000000 */
[----:B------:R-:W-:Y:S02]  /*0c90*/  UIADD3 UR4, UPT, UPT, UR4, 0x2, URZ ;  /* 0x0000000204047890 */ /* 0x000fe4000fffe0ff */
[----:B------:R-:W-:-:S05]  /*0ca0*/  IMAD R15, R15, 0x4, R14 ;  /* 0x000000040f0f7824 */ /* 0x000fca00078e020e */
[----:B------:R-:W0:Y:S03]  /*0cb0*/  LDS R16, [R15+0x114] ;  /* 0x000114000f107984 */ /* 0x000e260000000800 */
[----:B------:R-:W1:Y:S01]  /*0cc0*/  LDCU UR6, c[0x3][UR5] ;  /* 0x00c00000050677ac */ /* 0x000e620008000800 */
[----:B------:R-:W2:Y:S01]  /*0cd0*/  LDS R18, [R15+0x118] ;  /* 0x000118000f127984 */ /* 0x000ea20000000800 */
[----:B------:R-:W3:Y:S01]  /*0ce0*/  LDCU UR5, c[0x3][UR5+0x4] ;  /* 0x00c00080050577ac */ /* 0x000ee20008000800 */
[----:B0-----:R-:W-:Y:S02]  /*0cf0*/  I2FP.F32.U32 R17, R16 ;  /* 0x0000001000117245 */ /* 0x001fe40000201000 */
[----:B--2---:R-:W-:-:S03]  /*0d00*/  I2FP.F32.U32 R19, R18 ;  /* 0x0000001200137245 */ /* 0x004fc60000201000 */
[----:B-1----:R-:W-:-:S04]  /*0d10*/  FFMA R10, R17, UR6, R10 ;  /* 0x00000006110a7c23 */ /* 0x002fc8000800000a */
[----:B---3--:R-:W-:-:S07]  /*0d20*/  FFMA R10, R19, UR5, R10 ;  /* 0x00000005130a7c23 */ /* 0x008fce000800000a */
.L_x_7:
[----:B------:R-:W-:Y:S05]  /*0d30*/  @P2 BRA `(.L_x_5) ;  /* 0x0000000000202947 */ /* 0x000fea0003800000 */
[----:B------:R-:W-:Y:S01]  /*0d40*/  IMAD.IADD R13, R4, 0x1, R13 ;  /* 0x00000001040d7824 */ /* 0x000fe200078e020d */
[----:B------:R-:W-:Y:S02]  /*0d50*/  USHF.L.U32 UR5, UR4, 0x2, URZ ;  /* 0x0000000204057899 */ /* 0x000fe400080006ff */
[----:B------:R-:W-:Y:S01]  /*0d60*/  UIADD3 UR4, UPT, UPT, UR4, 0x1, URZ ;  /* 0x0000000104047890 */ /* 0x000fe2000fffe0ff */
[----:B------:R-:W-:-:S05]  /*0d70*/  IMAD R14, R13, 0x4, R14 ;  /* 0x000000040d0e7824 */ /* 0x000fca00078e020e */
[----:B------:R-:W0:Y:S04]  /*0d80*/  LDS R13, [R14+0x114] ;  /* 0x000114000e0d7984 */ /* 0x000e280000000800 */
[----:B------:R-:W1:Y:S01]  /*0d90*/  LDCU UR5, c[0x3][UR5] ;  /* 0x00c00000050577ac */ /* 0x000e620008000800 */
[----:B0-----:R-:W-:-:S05]  /*0da0*/  I2FP.F32.U32 R13, R13 ;  /* 0x0000000d000d7245 */ /* 0x001fca0000201000 */
[----:B-1----:R-:W-:-:S07]  /*0db0*/  FFMA R10, R13, UR5, R10 ;  /* 0x000000050d0a7c23 */ /* 0x002fce000800000a */
.L_x_5:
[----:B------:R-:W-:Y:S05]  /*0dc0*/  @P1 BRA `(.L_x_8) ;  /* 0xfffffff800681947 */ /* 0x000fea000383ffff */
.L_x_2:
[----:B------:R-:W2:Y:S01]  /*0dd0*/  LDC.64 R4, c[0x0][0x388] ;  /* 0x0000e200ff047b82 */ /* 0x000ea20000000a00 */
[C---:B------:R-:W-:Y:S01]  /*0de0*/  FSETP.GEU.AND P0, PT, R10.reuse, RZ, PT ;  /* 0x000000ff0a00720b */ /* 0x040fe20003f0e000 */
[----:B------:R-:W3:Y:S03]  /*0df0*/  LDCU UR4, c[0x0][0x390] ;  /* 0x00007200ff0477ac */ /* 0x000ee60008000800 */
[----:B------:R-:W-:-:S04]  /*0e00*/  FSEL R10, R10, RZ, P0 ;  /* 0x000000ff0a0a7208 */ /* 0x000fc80000000000 */
[----:B------:R-:W-:-:S04]  /*0e10*/  FMNMX.NAN R10, R10, 4.29496729600000000000e+09, PT ;  /* 0x4f8000000a0a7809 */ /* 0x000fc80003820000 */
[----:B------:R-:W4:Y:S01]  /*0e20*/  F2I.U32.TRUNC.NTZ R7, R10 ;  /* 0x0000000a00077305 */ /* 0x000f22000020f000 */
[----:B---3--:R-:W-:-:S04]  /*0e30*/  IMAD R3, R2, UR4, R3 ;  /* 0x0000000402037c24 */ /* 0x008fc8000f8e0203 */
[----:B--2---:R-:W-:-:S05]  /*0e40*/  IMAD.WIDE R2, R3, 0x4, R4 ;  /* 0x0000000403027825 */ /* 0x004fca00078e0204 */
[----:B----4-:R-:W-:Y:S01]  /*0e50*/  STG.E desc[UR10][R2.64], R7 ;  /* 0x0000000702007986 */ /* 0x010fe2000c10190a */
[----:B------:R-:W-:Y:S05]  /*0e60*/  EXIT ;  /* 0x000000000000794d */ /* 0x000fea0003800000 */
.L_x_9:
[----:B------:R-:W-:-:S00]  /*0e70*/  BRA `(.L_x_9) ;  /* 0xfffffffc00fc7947 */ /* 0x000fc0000383ffff */
[----:B------:R-:W-:-:S00]  /*0e80*/  NOP ;  /* 0x0000000000007918 */ /* 0x000fc00000000000 */
[----:B------:R-:W-:-:S00]  /*0e90*/  NOP ;  /* 0x0000000000007918 */ /* 0x000fc00000000000 */
[----:B------:R-:W-:-:S00]  /*0ea0*/  NOP ;  /* 0x0000000000007918 */ /* 0x000fc00000000000 */
[----:B------:R-:W-:-:S00]  /*0eb0*/  NOP ;  /* 0x0000000000007918 */ /* 0x000fc00000000000 */
[----:B------:R-:W-:-:S00]  /*0ec0*/  NOP ;  /* 0x0000000000007918 */ /* 0x000fc00000000000 */
[----:B------:R-:W-:-:S00]  /*0ed0*/  NOP ;  /* 0x0000000000007918 */ /* 0x000fc00000000000 */
[----:B------:R-:W-:-:S00]  /*0ee0*/  NOP ;  /* 0x0000000000007918 */ /* 0x000fc00000000000 */
[----:B------:R-:W-:-:S00]  /*0ef0*/  NOP ;  /* 0x0000000000007918 */ /* 0x000fc00000000000 */
.L_x_10:


//--------------------- .nv.shared._Z10convKernelPKjPjii --------------------------
	.section	.nv.shared._Z10convKernelPKjPjii,"aw",@nobits
	.sectionflags	@""
	.align	4
.nv.shared._Z10convKernelPKjPjii:
	.zero		2960


//--------------------- .nv.shared.reserved.0     --------------------------
	.section	.nv.shared.reserved.0,"aw",@nobits
	.weak		__nv_reservedSMEM_offset_0_alias
	.size		__nv_reservedSMEM_offset_0_alias, 0, 64
	.other		__nv_reservedSMEM_offset_0_alias,@"STO_CUDA_RESERVED_SHARED STV_DEFAULT"
__nv_reservedSMEM_offset_0_alias:
	.zero		0
	.zero		64


//--------------------- .nv.constant0._Z10convKernelPKjPjii --------------------------
	.section	.nv.constant0._Z10convKernelPKjPjii,"a",@progbits
	.sectionflags	@""
	.align	4
.nv.constant0._Z10convKernelPKjPjii:
	.zero		920


//--------------------- SYMBOLS --------------------------

	.type		.nv.reservedSmem.offset0,@object
	.size		.nv.reservedSmem.offset0,0x4
	.type		.nv.reservedSmem.cap,@object
	.size		.nv.reservedSmem.cap,0x4
